//
// Generated by NVIDIA NVVM Compiler
//
// Compiler Build ID: CL-36424714
// Cuda compilation tools, release 13.0, V13.0.88
// Based on NVVM 20.0.0
//

.version 9.0
.target sm_100
.address_size 64

	// .globl	_Z8mykernelPiS_S_

.visible .entry _Z8mykernelPiS_S_(
	.param .u64 .ptr .align 1 _Z8mykernelPiS_S__param_0,
	.param .u64 .ptr .align 1 _Z8mykernelPiS_S__param_1,
	.param .u64 .ptr .align 1 _Z8mykernelPiS_S__param_2
)
{
	.reg .b32 	%r<8>;
	.reg .b64 	%rd<11>;

	ld.param.u64 	%rd1, [_Z8mykernelPiS_S__param_0];
	ld.param.u64 	%rd2, [_Z8mykernelPiS_S__param_1];
	ld.param.u64 	%rd3, [_Z8mykernelPiS_S__param_2];
	cvta.to.global.u64 	%rd4, %rd3;
	cvta.to.global.u64 	%rd5, %rd2;
	cvta.to.global.u64 	%rd6, %rd1;
	mov.u32 	%r1, %ctaid.x;
	mov.u32 	%r2, %ntid.x;
	mov.u32 	%r3, %tid.x;
	mad.lo.s32 	%r4, %r1, %r2, %r3;
	mul.wide.s32 	%rd7, %r4, 4;
	add.s64 	%rd8, %rd6, %rd7;
	ld.global.u32 	%r5, [%rd8];
	add.s64 	%rd9, %rd5, %rd7;
	ld.global.u32 	%r6, [%rd9];
	mul.lo.s32 	%r7, %r6, %r5;
	add.s64 	%rd10, %rd4, %rd7;
	st.global.u32 	[%rd10], %r7;
	ret;

}


// ===== COMPILED SASS (sm_100) =====

	.target	sm_100

	.elftype	@"ET_EXEC"


//--------------------- .note.nv.tkinfo           --------------------------
	.section	.note.nv.tkinfo,"",@"SHT_NOTE"
	.sectionflags	@"SHF_NOTE_NV_TKINFO"
	.tkinfo
        /*0018*/ 	.word	0x00000002
        /*0030*/ 	.string	""
        /*0030*/ 	.string	"ptxas"
        /*0030*/ 	.string	"Cuda compilation tools, release 13.0, V13.0.88"
        /*0030*/ 	.string	"Build cuda_13.0.r13.0/compiler.36424714_0"
        /*0030*/ 	.string	"-arch sm_100 -m 64 "



//--------------------- .note.nv.cuinfo           --------------------------
	.section	.note.nv.cuinfo,"",@"SHT_NOTE"
	.sectionflags	@"SHF_NOTE_NV_CUINFO"
        /*0018*/ 	.short	0x0002
        /*001a*/ 	.short	0x0064
        /*001c*/ 	.short	0x0082
	.zero		2


//--------------------- .nv.info                  --------------------------
	.section	.nv.info,"",@"SHT_CUDA_INFO"
	.align	4


	//----- nvinfo : EIATTR_REGCOUNT
	.align		4
        /*0000*/ 	.byte	0x04, 0x2f
        /*0002*/ 	.short	(.L_1 - .L_0)
	.align		4
.L_0:
        /*0004*/ 	.word	index@(_Z8mykernelPiS_S_)
        /*0008*/ 	.word	0x0000000c


	//----- nvinfo : EIATTR_FRAME_SIZE
	.align		4
.L_1:
        /*000c*/ 	.byte	0x04, 0x11
        /*000e*/ 	.short	(.L_3 - .L_2)
	.align		4
.L_2:
        /*0010*/ 	.word	index@(_Z8mykernelPiS_S_)
        /*0014*/ 	.word	0x00000000


	//----- nvinfo : EIATTR_MIN_STACK_SIZE
	.align		4
.L_3:
        /*0018*/ 	.byte	0x04, 0x12
        /*001a*/ 	.short	(.L_5 - .L_4)
	.align		4
.L_4:
        /*001c*/ 	.word	index@(_Z8mykernelPiS_S_)
        /*0020*/ 	.word	0x00000000
.L_5:


//--------------------- .nv.compat                --------------------------
	.section	.nv.compat,"",@"SHT_CUDA_COMPAT_INFO"
	.align	4
        /*0000*/ 	.byte	0x02, 0x09, 0x00, 0x00, 0x02, 0x02, 0x01, 0x00, 0x02, 0x05, 0x05, 0x00, 0x03, 0x07, 0x01, 0x01
        /*0010*/ 	.byte	0x02, 0x03, 0x00, 0x00, 0x02, 0x06, 0x01, 0x00, 0x04, 0x0b, 0x08, 0x00, 0x09, 0x00, 0x00, 0x00
        /*0020*/ 	.byte	0x00, 0x00, 0x00, 0x00


//--------------------- .nv.info._Z8mykernelPiS_S_ --------------------------
	.section	.nv.info._Z8mykernelPiS_S_,"",@"SHT_CUDA_INFO"
	.sectionflags	@""
	.align	4


	//----- nvinfo : EIATTR_CUDA_API_VERSION
	.align		4
        /*0000*/ 	.byte	0x04, 0x37
        /*0002*/ 	.short	(.L_7 - .L_6)
.L_6:
        /*0004*/ 	.word	0x00000082


	//----- nvinfo : EIATTR_KPARAM_INFO
	.align		4
.L_7:
        /*0008*/ 	.byte	0x04, 0x17
        /*000a*/ 	.short	(.L_9 - .L_8)
.L_8:
        /*000c*/ 	.word	0x00000000
        /*0010*/ 	.short	0x0002
        /*0012*/ 	.short	0x0010
        /*0014*/ 	.byte	0x00, 0xf5, 0x21, 0x00


	//----- nvinfo : EIATTR_KPARAM_INFO
	.align		4
.L_9:
        /*0018*/ 	.byte	0x04, 0x17
        /*001a*/ 	.short	(.L_11 - .L_10)
.L_10:
        /*001c*/ 	.word	0x00000000
        /*0020*/ 	.short	0x0001
        /*0022*/ 	.short	0x0008
        /*0024*/ 	.byte	0x00, 0xf5, 0x21, 0x00


	//----- nvinfo : EIATTR_KPARAM_INFO
	.align		4
.L_11:
        /*0028*/ 	.byte	0x04, 0x17
        /*002a*/ 	.short	(.L_13 - .L_12)
.L_12:
        /*002c*/ 	.word	0x00000000
        /*0030*/ 	.short	0x0000
        /*0032*/ 	.short	0x0000
        /*0034*/ 	.byte	0x00, 0xf5, 0x21, 0x00


	//----- nvinfo : EIATTR_SPARSE_MMA_MASK
	.align		4
.L_13:
        /*0038*/ 	.byte	0x03, 0x50
        /*003a*/ 	.short	0x0000


	//----- nvinfo : EIATTR_MAXREG_COUNT
	.align		4
        /*003c*/ 	.byte	0x03, 0x1b
        /*003e*/ 	.short	0x00ff


	//----- nvinfo : EIATTR_MERCURY_ISA_VERSION
	.align		4
        /*0040*/ 	.byte	0x03, 0x5f
        /*0042*/ 	.short	0x0101


	//----- nvinfo : EIATTR_VRC_CTA_INIT_COUNT
	.align		4
        /*0044*/ 	.byte	0x02, 0x4a
	.zero		1
	.zero		1


	//----- nvinfo : EIATTR_EXIT_INSTR_OFFSETS
	.align		4
        /*0048*/ 	.byte	0x04, 0x1c
        /*004a*/ 	.short	(.L_15 - .L_14)


	//   ....[0]....
.L_14:
        /*004c*/ 	.word	0x00000100


	//----- nvinfo : EIATTR_CBANK_PARAM_SIZE
	.align		4
.L_15:
        /*0050*/ 	.byte	0x03, 0x19
        /*0052*/ 	.short	0x0018


	//----- nvinfo : EIATTR_PARAM_CBANK
	.align		4
        /*0054*/ 	.byte	0x04, 0x0a
        /*0056*/ 	.short	(.L_17 - .L_16)
	.align		4
.L_16:
        /*0058*/ 	.word	index@(.nv.constant0._Z8mykernelPiS_S_)
        /*005c*/ 	.short	0x0380
        /*005e*/ 	.short	0x0018


	//----- nvinfo : EIATTR_SW_WAR
	.align		4
.L_17:
        /*0060*/ 	.byte	0x04, 0x36
        /*0062*/ 	.short	(.L_19 - .L_18)
.L_18:
        /*0064*/ 	.word	0x00000008
.L_19:


//--------------------- .nv.callgraph             --------------------------
	.section	.nv.callgraph,"",@"SHT_CUDA_CALLGRAPH"
	.align	4
	.sectionentsize	8
	.align		4
        /*0000*/ 	.word	0x00000000
	.align		4
        /*0004*/ 	.word	0xffffffff
	.align		4
        /*0008*/ 	.word	0x00000000
	.align		4
        /*000c*/ 	.word	0xfffffffe
	.align		4
        /*0010*/ 	.word	0x00000000
	.align		4
        /*0014*/ 	.word	0xfffffffd
	.align		4
        /*0018*/ 	.word	0x00000000
	.align		4
        /*001c*/ 	.word	0xfffffffc


//--------------------- .text._Z8mykernelPiS_S_   --------------------------
	.section	.text._Z8mykernelPiS_S_,"ax",@progbits
	.align	128
        .global         _Z8mykernelPiS_S_
        .type           _Z8mykernelPiS_S_,@function
        .size           _Z8mykernelPiS_S_,(.L_x_1 - _Z8mykernelPiS_S_)
        .other          _Z8mykernelPiS_S_,@"STO_CUDA_ENTRY STV_DEFAULT"
_Z8mykernelPiS_S_:
.text._Z8mykernelPiS_S_:
[----:B------:R-:W-:Y:S01]  /*0000*/  LDC R1, c[0x0][0x37c] ;  /* 0x0000df00ff017b82 */ /* 0x000fe20000000800 */
[----:B------:R-:W0:Y:S07]  /*0010*/  S2R R0, SR_TID.X ;  /* 0x0000000000007919 */ /* 0x000e2e0000002100 */
[----:B------:R-:W0:Y:S01]  /*0020*/  S2UR UR6, SR_CTAID.X ;  /* 0x00000000000679c3 */ /* 0x000e220000002500 */
[----:B------:R-:W1:Y:S07]  /*0030*/  LDCU.64 UR4, c[0x0][0x358] ;  /* 0x00006b00ff0477ac */ /* 0x000e6e0008000a00 */
[----:B------:R-:W0:Y:S08]  /*0040*/  LDC R9, c[0x0][0x360] ;  /* 0x0000d800ff097b82 */ /* 0x000e300000000800 */
[----:B------:R-:W2:Y:S08]  /*0050*/  LDC.64 R2, c[0x0][0x380] ;  /* 0x0000e000ff027b82 */ /* 0x000eb00000000a00 */
[----:B------:R-:W3:Y:S01]  /*0060*/  LDC.64 R4, c[0x0][0x388] ;  /* 0x0000e200ff047b82 */ /* 0x000ee20000000a00 */
[----:B0-----:R-:W-:-:S07]  /*0070*/  IMAD R9, R9, UR6, R0 ;  /* 0x0000000609097c24 */ /* 0x001fce000f8e0200 */
[----:B------:R-:W0:Y:S01]  /*0080*/  LDC.64 R6, c[0x0][0x390] ;  /* 0x0000e400ff067b82 */ /* 0x000e220000000a00 */
[----:B--2---:R-:W-:-:S06]  /*0090*/  IMAD.WIDE R2, R9, 0x4, R2 ;  /* 0x0000000409027825 */ /* 0x004fcc00078e0202 */
[----:B-1----:R-:W2:Y:S01]  /*00a0*/  LDG.E R2, desc[UR4][R2.64] ;  /* 0x0000000402027981 */ /* 0x002ea2000c1e1900 */
[----:B---3--:R-:W-:-:S06]  /*00b0*/  IMAD.WIDE R4, R9, 0x4, R4 ;  /* 0x0000000409047825 */ /* 0x008fcc00078e0204 */
[----:B------:R-:W2:Y:S01]  /*00c0*/  LDG.E R5, desc[UR4][R4.64] ;  /* 0x0000000404057981 */ /* 0x000ea2000c1e1900 */
[----:B0-----:R-:W-:-:S04]  /*00d0*/  IMAD.WIDE R6, R9, 0x4, R6 ;  /* 0x0000000409067825 */ /* 0x001fc800078e0206 */
[----:B--2---:R-:W-:-:S05]  /*00e0*/  IMAD R9, R2, R5, RZ ;  /* 0x0000000502097224 */ /* 0x004fca00078e02ff */
[----:B------:R-:W-:Y:S01]  /*00f0*/  STG.E desc[UR4][R6.64], R9 ;  /* 0x0000000906007986 */ /* 0x000fe2000c101904 */
[----:B------:R-:W-:Y:S05]  /*0100*/  EXIT ;  /* 0x000000000000794d */ /* 0x000fea0003800000 */
.L_x_0:
[----:B------:R-:W-:-:S00]  /*0110*/  BRA `(.L_x_0) ;  /* 0xfffffffc00fc7947 */ /* 0x000fc0000383ffff */
[----:B------:R-:W-:-:S00]  /*0120*/  NOP ;  /* 0x0000000000007918 */ /* 0x000fc00000000000 */
        /* <DEDUP_REMOVED lines=13> */
.L_x_1:


//--------------------- .nv.shared.reserved.0     --------------------------
	.section	.nv.shared.reserved.0,"aw",@nobits
	.weak		__nv_reservedSMEM_offset_0_alias
	.size		__nv_reservedSMEM_offset_0_alias, 0, 64
	.other		__nv_reservedSMEM_offset_0_alias,@"STO_CUDA_RESERVED_SHARED STV_DEFAULT"
__nv_reservedSMEM_offset_0_alias:
	.zero		0
	.zero		64


//--------------------- .nv.constant0._Z8mykernelPiS_S_ --------------------------
	.section	.nv.constant0._Z8mykernelPiS_S_,"a",@progbits
	.sectionflags	@""
	.align	4
.nv.constant0._Z8mykernelPiS_S_:
	.zero		920


//--------------------- SYMBOLS --------------------------

	.type		.nv.reservedSmem.offset0,@object
	.size		.nv.reservedSmem.offset0,0x4
